	.headerflags	@"EF_CUDA_TEXMODE_UNIFIED EF_CUDA_64BIT_ADDRESS EF_CUDA_ACCELERATORS EF_CUDA_SM90 EF_CUDA_VIRTUAL_SM(EF_CUDA_SM90)"
	.elftype	@"ET_EXEC"


//--------------------- .nv.info                  --------------------------
	.section	.nv.info,"",@"SHT_CUDA_INFO"
	.align	4


	//----- nvinfo : EIATTR_REGCOUNT
	.align		4
        /*0000*/ 	.byte	0x04, 0x2f
        /*0002*/ 	.short	(.L_2 - .L_1)
	.align		4
.L_1:
        /*0004*/ 	.word	index@(triton_poi_fused_cat_31)
        /*0008*/ 	.word	0x0000001e


	//----- nvinfo : EIATTR_MIN_STACK_SIZE
	.align		4
.L_2:
        /*000c*/ 	.byte	0x04, 0x12
        /*000e*/ 	.short	(.L_4 - .L_3)
	.align		4
.L_3:
        /*0010*/ 	.word	index@(triton_poi_fused_cat_31)
        /*0014*/ 	.word	0x00000000


	//----- nvinfo : EIATTR_FRAME_SIZE
	.align		4
.L_4:
        /*0018*/ 	.byte	0x04, 0x11
        /*001a*/ 	.short	(.L_6 - .L_5)
	.align		4
.L_5:
        /*001c*/ 	.word	index@(triton_poi_fused_cat_31)
        /*0020*/ 	.word	0x00000000


	//----- nvinfo : EIATTR_MIN_STACK_SIZE
	.align		4
.L_6:
        /*0024*/ 	.byte	0x04, 0x12
        /*0026*/ 	.short	(.L_8 - .L_7)
	.align		4
.L_7:
        /*0028*/ 	.word	index@(triton_poi_fused_cat_31)
        /*002c*/ 	.word	0x00000000
.L_8:


//--------------------- .nv.info.triton_poi_fused_cat_31 --------------------------
	.section	.nv.info.triton_poi_fused_cat_31,"",@"SHT_CUDA_INFO"
	.sectionflags	@""
	.align	4


	//----- nvinfo : EIATTR_CUDA_API_VERSION
	.align		4
        /*0000*/ 	.byte	0x04, 0x37
        /*0002*/ 	.short	(.L_10 - .L_9)
.L_9:
        /*0004*/ 	.word	0x0000007c


	//----- nvinfo : EIATTR_KPARAM_INFO
	.align		4
.L_10:
        /*0008*/ 	.byte	0x04, 0x17
        /*000a*/ 	.short	(.L_12 - .L_11)
.L_11:
        /*000c*/ 	.word	0x00000000
        /*0010*/ 	.short	0x0009
        /*0012*/ 	.short	0x0048
        /*0014*/ 	.byte	0x00, 0xf0, 0x11, 0x00


	//----- nvinfo : EIATTR_KPARAM_INFO
	.align		4
.L_12:
        /*0018*/ 	.byte	0x04, 0x17
        /*001a*/ 	.short	(.L_14 - .L_13)
.L_13:
        /*001c*/ 	.word	0x00000000
        /*0020*/ 	.short	0x0008
        /*0022*/ 	.short	0x0040
        /*0024*/ 	.byte	0x00, 0xf4, 0x21, 0x00


	//----- nvinfo : EIATTR_KPARAM_INFO
	.align		4
.L_14:
        /*0028*/ 	.byte	0x04, 0x17
        /*002a*/ 	.short	(.L_16 - .L_15)
.L_15:
        /*002c*/ 	.word	0x00000000
        /*0030*/ 	.short	0x0007
        /*0032*/ 	.short	0x0038
        /*0034*/ 	.byte	0x00, 0xf4, 0x21, 0x00


	//----- nvinfo : EIATTR_KPARAM_INFO
	.align		4
.L_16:
        /*0038*/ 	.byte	0x04, 0x17
        /*003a*/ 	.short	(.L_18 - .L_17)
.L_17:
        /*003c*/ 	.word	0x00000000
        /*0040*/ 	.short	0x0006
        /*0042*/ 	.short	0x0030
        /*0044*/ 	.byte	0x00, 0xf4, 0x21, 0x00


	//----- nvinfo : EIATTR_KPARAM_INFO
	.align		4
.L_18:
        /*0048*/ 	.byte	0x04, 0x17
        /*004a*/ 	.short	(.L_20 - .L_19)
.L_19:
        /*004c*/ 	.word	0x00000000
        /*0050*/ 	.short	0x0005
        /*0052*/ 	.short	0x0028
        /*0054*/ 	.byte	0x00, 0xf4, 0x21, 0x00


	//----- nvinfo : EIATTR_KPARAM_INFO
	.align		4
.L_20:
        /*0058*/ 	.byte	0x04, 0x17
        /*005a*/ 	.short	(.L_22 - .L_21)
.L_21:
        /*005c*/ 	.word	0x00000000
        /*0060*/ 	.short	0x0004
        /*0062*/ 	.short	0x0020
        /*0064*/ 	.byte	0x00, 0xf4, 0x21, 0x00


	//----- nvinfo : EIATTR_KPARAM_INFO
	.align		4
.L_22:
        /*0068*/ 	.byte	0x04, 0x17
        /*006a*/ 	.short	(.L_24 - .L_23)
.L_23:
        /*006c*/ 	.word	0x00000000
        /*0070*/ 	.short	0x0003
        /*0072*/ 	.short	0x0018
        /*0074*/ 	.byte	0x00, 0xf4, 0x21, 0x00


	//----- nvinfo : EIATTR_KPARAM_INFO
	.align		4
.L_24:
        /*0078*/ 	.byte	0x04, 0x17
        /*007a*/ 	.short	(.L_26 - .L_25)
.L_25:
        /*007c*/ 	.word	0x00000000
        /*0080*/ 	.short	0x0002
        /*0082*/ 	.short	0x0010
        /*0084*/ 	.byte	0x00, 0xf4, 0x21, 0x00


	//----- nvinfo : EIATTR_KPARAM_INFO
	.align		4
.L_26:
        /*0088*/ 	.byte	0x04, 0x17
        /*008a*/ 	.short	(.L_28 - .L_27)
.L_27:
        /*008c*/ 	.word	0x00000000
        /*0090*/ 	.short	0x0001
        /*0092*/ 	.short	0x0008
        /*0094*/ 	.byte	0x00, 0xf4, 0x21, 0x00


	//----- nvinfo : EIATTR_KPARAM_INFO
	.align		4
.L_28:
        /*0098*/ 	.byte	0x04, 0x17
        /*009a*/ 	.short	(.L_30 - .L_29)
.L_29:
        /*009c*/ 	.word	0x00000000
        /*00a0*/ 	.short	0x0000
        /*00a2*/ 	.short	0x0000
        /*00a4*/ 	.byte	0x00, 0xf4, 0x21, 0x00


	//----- nvinfo : EIATTR_SPARSE_MMA_MASK
	.align		4
.L_30:
        /*00a8*/ 	.byte	0x03, 0x50
        /*00aa*/ 	.short	0x0000


	//----- nvinfo : EIATTR_MAXREG_COUNT
	.align		4
        /*00ac*/ 	.byte	0x03, 0x1b
        /*00ae*/ 	.short	0x00ff


	//----- nvinfo : EIATTR_EXIT_INSTR_OFFSETS
	.align		4
        /*00b0*/ 	.byte	0x04, 0x1c
        /*00b2*/ 	.short	(.L_32 - .L_31)


	//   ....[0]....
.L_31:
        /*00b4*/ 	.word	0x00000be0


	//----- nvinfo : EIATTR_REQNTID
	.align		4
.L_32:
        /*00b8*/ 	.byte	0x04, 0x10
        /*00ba*/ 	.short	(.L_34 - .L_33)
.L_33:
        /*00bc*/ 	.word	0x00000100
        /*00c0*/ 	.word	0x00000001
        /*00c4*/ 	.word	0x00000001


	//----- nvinfo : EIATTR_CBANK_PARAM_SIZE
	.align		4
.L_34:
        /*00c8*/ 	.byte	0x03, 0x19
        /*00ca*/ 	.short	0x004c


	//----- nvinfo : EIATTR_PARAM_CBANK
	.align		4
        /*00cc*/ 	.byte	0x04, 0x0a
        /*00ce*/ 	.short	(.L_36 - .L_35)
	.align		4
.L_35:
        /*00d0*/ 	.word	index@(.nv.constant0.triton_poi_fused_cat_31)
        /*00d4*/ 	.short	0x0210
        /*00d6*/ 	.short	0x004c


	//----- nvinfo : EIATTR_SW_WAR
	.align		4
.L_36:
        /*00d8*/ 	.byte	0x04, 0x36
        /*00da*/ 	.short	(.L_38 - .L_37)
.L_37:
        /*00dc*/ 	.word	0x00000008
.L_38:


//--------------------- .nv.callgraph             --------------------------
	.section	.nv.callgraph,"",@"SHT_CUDA_CALLGRAPH"
	.align	4
	.sectionentsize	8
	.align		4
        /*0000*/ 	.word	0x00000000
	.align		4
        /*0004*/ 	.word	0xffffffff
	.align		4
        /*0008*/ 	.word	0x00000000
	.align		4
        /*000c*/ 	.word	0xfffffffe
	.align		4
        /*0010*/ 	.word	0x00000000
	.align		4
        /*0014*/ 	.word	0xfffffffd
	.align		4
        /*0018*/ 	.word	0x00000000
	.align		4
        /*001c*/ 	.word	0xfffffffc


//--------------------- .nv.constant4             --------------------------
	.section	.nv.constant4,"a",@progbits
	.align	8
	.align		8
.nv.constant4:
        /*0000*/ 	.dword	_$_str


//--------------------- .text.triton_poi_fused_cat_31 --------------------------
	.section	.text.triton_poi_fused_cat_31,"ax",@progbits
	.align	128
        .global         triton_poi_fused_cat_31
        .type           triton_poi_fused_cat_31,@function
        .size           triton_poi_fused_cat_31,(.L_x_1 - triton_poi_fused_cat_31)
        .other          triton_poi_fused_cat_31,@"STO_CUDA_ENTRY STV_DEFAULT"
triton_poi_fused_cat_31:
.text.triton_poi_fused_cat_31:
[----:B------:R-:W-:Y:S01]  /*0000*/  LDC R1, c[0x0][0x28] ;  /* 0x00000a00ff017b82 */ /* 0x000fe20000000800 */
[----:B------:R-:W1:Y:S07]  /*0010*/  S2R R0, SR_TID.X ;  /* 0x0000000000007919 */ /* 0x000e6e0000002100 */
[----:B------:R-:W2:Y:S01]  /*0020*/  LDC.64 R4, c[0x0][0x218] ;  /* 0x00008600ff047b82 */ /* 0x000ea20000000a00 */
[----:B------:R-:W-:Y:S01]  /*0030*/  ULDC.64 UR4, c[0x0][0x208] ;  /* 0x0000820000047ab9 */ /* 0x000fe20000000a00 */
[----:B------:R-:W-:Y:S01]  /*0040*/  ULDC.64 UR6, c[0x0][0x248] ;  /* 0x0000920000067ab9 */ /* 0x000fe20000000a00 */
[----:B------:R-:W3:Y:S05]  /*0050*/  S2R R3, SR_CTAID.X ;  /* 0x0000000000037919 */ /* 0x000eea0000002500 */
[----:B------:R-:W4:Y:S01]  /*0060*/  LDC.64 R6, c[0x0][0x220] ;  /* 0x00008800ff067b82 */ /* 0x000f220000000a00 */
[----:B-1----:R-:W-:Y:S01]  /*0070*/  IMAD.SHL.U32 R0, R0, 0x2, RZ ;  /* 0x0000000200007824 */ /* 0x002fe200078e00ff */
[----:B---3--:R-:W-:-:S04]  /*0080*/  SHF.R.S32.HI R19, RZ, 0x16, R3 ;  /* 0x00000016ff137819 */ /* 0x008fc80000011403 */
[----:B------:R-:W-:Y:S02]  /*0090*/  LOP3.LUT R0, R0, 0x1fe, RZ, 0xc0, !PT ;  /* 0x000001fe00007812 */ /* 0x000fe400078ec0ff */
[----:B------:R-:W-:-:S03]  /*00a0*/  SGXT R19, R19, 0x1 ;  /* 0x000000011313781a */ /* 0x000fc60000000200 */
[----:B------:R-:W-:-:S05]  /*00b0*/  IMAD R0, R3, 0x200, R0 ;  /* 0x0000020003007824 */ /* 0x000fca00078e0200 */
[----:B------:R-:W-:Y:S02]  /*00c0*/  SHF.R.S32.HI R3, RZ, 0x1f, R0 ;  /* 0x0000001fff037819 */ /* 0x000fe40000011400 */
[-C--:B------:R-:W-:Y:S02]  /*00d0*/  LEA.HI R2, R19, R0.reuse, RZ, 0xc ;  /* 0x0000000013027211 */ /* 0x080fe400078f60ff */
[----:B------:R-:W-:Y:S02]  /*00e0*/  LEA.HI R3, R3, R0, RZ, 0x9 ;  /* 0x0000000003037211 */ /* 0x000fe400078f48ff */
[----:B------:R-:W-:Y:S02]  /*00f0*/  SHF.R.S32.HI R2, RZ, 0xc, R2 ;  /* 0x0000000cff027819 */ /* 0x000fe40000011402 */
[----:B------:R-:W-:Y:S02]  /*0100*/  LOP3.LUT R9, R3, 0xfffffe00, RZ, 0xc0, !PT ;  /* 0xfffffe0003097812 */ /* 0x000fe400078ec0ff */
[----:B------:R-:W-:-:S02]  /*0110*/  SHF.R.S32.HI R17, RZ, 0x9, R3 ;  /* 0x00000009ff117819 */ /* 0x000fc40000011403 */
[----:B------:R-:W-:Y:S01]  /*0120*/  SHF.R.S32.HI R14, RZ, 0x1f, R3 ;  /* 0x0000001fff0e7819 */ /* 0x000fe20000011403 */
[----:B------:R-:W-:Y:S01]  /*0130*/  IMAD.IADD R16, R0, 0x1, -R9 ;  /* 0x0000000100107824 */ /* 0x000fe200078e0a09 */
[----:B------:R-:W-:Y:S01]  /*0140*/  LEA.HI R3, R2, R2, RZ, 0x3 ;  /* 0x0000000202037211 */ /* 0x000fe200078f18ff */
[----:B------:R-:W1:Y:S01]  /*0150*/  LDC.64 R8, c[0x0][0x230] ;  /* 0x00008c00ff087b82 */ /* 0x000e620000000a00 */
[----:B------:R-:W-:Y:S02]  /*0160*/  LEA.HI R10, R14, R17, RZ, 0x3 ;  /* 0x000000110e0a7211 */ /* 0x000fe400078f18ff */
[----:B------:R-:W-:Y:S02]  /*0170*/  LOP3.LUT R3, R3, 0xfffffff8, RZ, 0xc0, !PT ;  /* 0xfffffff803037812 */ /* 0x000fe400078ec0ff */
[----:B------:R-:W-:Y:S02]  /*0180*/  ISETP.GE.AND P0, PT, R16, 0x100, PT ;  /* 0x000001001000780c */ /* 0x000fe40003f06270 */
[----:B------:R-:W-:Y:S01]  /*0190*/  LOP3.LUT R10, R10, 0xfffffff8, RZ, 0xc0, !PT ;  /* 0xfffffff80a0a7812 */ /* 0x000fe200078ec0ff */
[----:B------:R-:W-:Y:S01]  /*01a0*/  IMAD.IADD R15, R2, 0x1, -R3 ;  /* 0x00000001020f7824 */ /* 0x000fe200078e0a03 */
[----:B------:R-:W-:-:S03]  /*01b0*/  CS2R R2, SRZ ;  /* 0x0000000000027805 */ /* 0x000fc6000001ff00 */
[----:B------:R-:W-:Y:S02]  /*01c0*/  IMAD.IADD R10, R17, 0x1, -R10 ;  /* 0x00000001110a7824 */ /* 0x000fe400078e0a0a */
[----:B--2---:R-:W-:Y:S01]  /*01d0*/  IMAD.WIDE R12, R15, 0x8, R4 ;  /* 0x000000080f0c7825 */ /* 0x004fe200078e0204 */
[----:B------:R-:W-:-:S03]  /*01e0*/  CS2R R4, SRZ ;  /* 0x0000000000047805 */ /* 0x000fc6000001ff00 */
[C---:B----4-:R-:W-:Y:S01]  /*01f0*/  IMAD.WIDE R20, R10.reuse, 0x8, R6 ;  /* 0x000000080a147825 */ /* 0x050fe200078e0206 */
[----:B------:R2:W3:Y:S04]  /*0200*/  @!P0 LDG.E.EL.64 R2, desc[UR4][R12.64] ;  /* 0x000000040c028981 */ /* 0x0004e8000c2e1b00 */
[----:B------:R4:W5:Y:S01]  /*0210*/  @!P0 LDG.E.EL.64 R4, desc[UR4][R20.64] ;  /* 0x0000000414048981 */ /* 0x000962000c2e1b00 */
[----:B------:R-:W-:Y:S01]  /*0220*/  CS2R R6, SRZ ;  /* 0x0000000000067805 */ /* 0x000fe2000001ff00 */
[----:B-1----:R-:W-:-:S05]  /*0230*/  IMAD.WIDE R22, R10, 0x8, R8 ;  /* 0x000000080a167825 */ /* 0x002fca00078e0208 */
[----:B------:R-:W5:Y:S01]  /*0240*/  @!P0 LDG.E.EL.64 R6, desc[UR4][R22.64] ;  /* 0x0000000416068981 */ /* 0x000f62000c2e1b00 */
[----:B------:R-:W-:Y:S01]  /*0250*/  IMAD.SHL.U32 R9, R17, 0x100, RZ ;  /* 0x0000010011097824 */ /* 0x000fe200078e00ff */
[----:B------:R-:W-:-:S04]  /*0260*/  ISETP.GT.AND P1, PT, R16, 0xff, PT ;  /* 0x000000ff1000780c */ /* 0x000fc80003f24270 */
[----:B------:R-:W-:Y:S02]  /*0270*/  SHF.R.S32.HI R11, RZ, 0x1f, R9 ;  /* 0x0000001fff0b7819 */ /* 0x000fe40000011409 */
[----:B------:R-:W-:-:S04]  /*0280*/  IADD3 R9, P2, R16, R9, RZ ;  /* 0x0000000910097210 */ /* 0x000fc80007f5e0ff */
[----:B--2---:R-:W-:Y:S02]  /*0290*/  LEA.HI.X.SX32 R12, R16, R11, 0x1, P2 ;  /* 0x0000000b100c7211 */ /* 0x004fe400010f0eff */
[----:B------:R-:W-:-:S04]  /*02a0*/  LEA R8, P2, R9, UR6, 0x2 ;  /* 0x0000000609087c11 */ /* 0x000fc8000f8410ff */
[----:B------:R-:W-:Y:S01]  /*02b0*/  LEA.HI.X R9, R9, UR7, R12, 0x2, P2 ;  /* 0x0000000709097c11 */ /* 0x000fe200090f140c */
[----:B------:R-:W-:Y:S01]  /*02c0*/  ULDC.64 UR6, c[0x0][0x228] ;  /* 0x00008a0000067ab9 */ /* 0x000fe20000000a00 */
[----:B------:R-:W-:-:S04]  /*02d0*/  LEA.HI R14, R14, R17, RZ, 0x6 ;  /* 0x000000110e0e7211 */ /* 0x000fc800078f30ff */
[----:B------:R-:W-:Y:S02]  /*02e0*/  LOP3.LUT R14, R14, 0xffffffc0, RZ, 0xc0, !PT ;  /* 0xffffffc00e0e7812 */ /* 0x000fe400078ec0ff */
[----:B---3--:R-:W-:Y:S02]  /*02f0*/  SEL R3, R3, RZ, !P0 ;  /* 0x000000ff03037207 */ /* 0x008fe40004000000 */
[----:B----4-:R-:W-:Y:S02]  /*0300*/  SEL R21, R2, RZ, !P0 ;  /* 0x000000ff02157207 */ /* 0x010fe40004000000 */
[----:B-----5:R-:W-:Y:S02]  /*0310*/  SEL R11, R5, RZ, !P0 ;  /* 0x000000ff050b7207 */ /* 0x020fe40004000000 */
[----:B------:R-:W-:Y:S02]  /*0320*/  SHF.R.U32.HI R5, RZ, 0x1c, R3 ;  /* 0x0000001cff057819 */ /* 0x000fe40000011603 */
[----:B------:R-:W-:-:S02]  /*0330*/  SHF.R.U32.HI R20, RZ, 0x1c, R11 ;  /* 0x0000001cff147819 */ /* 0x000fc4000001160b */
[----:B------:R-:W-:Y:S02]  /*0340*/  LOP3.LUT R2, R5, 0x8, RZ, 0xc0, !PT ;  /* 0x0000000805027812 */ /* 0x000fe400078ec0ff */
[----:B------:R-:W-:Y:S02]  /*0350*/  SEL R13, R4, RZ, !P0 ;  /* 0x000000ff040d7207 */ /* 0x000fe40004000000 */
[----:B------:R-:W-:Y:S02]  /*0360*/  CS2R R4, SRZ ;  /* 0x0000000000047805 */ /* 0x000fe4000001ff00 */
[----:B------:R-:W-:Y:S02]  /*0370*/  LOP3.LUT R20, R20, 0x8, RZ, 0xc0, !PT ;  /* 0x0000000814147812 */ /* 0x000fe400078ec0ff */
[----:B------:R-:W-:Y:S02]  /*0380*/  IADD3 R21, P2, R2, R21, RZ ;  /* 0x0000001502157210 */ /* 0x000fe40007f5e0ff */
[----:B------:R-:W-:Y:S01]  /*0390*/  SEL R12, R7, RZ, !P0 ;  /* 0x000000ff070c7207 */ /* 0x000fe20004000000 */
[----:B------:R1:W2:Y:S01]  /*03a0*/  @P1 LDG.E.EL.64 R4, desc[UR4][R8.64+-0x400] ;  /* 0xfffc000408041981 */ /* 0x0002a2000c2e1b00 */
[----:B------:R-:W-:-:S02]  /*03b0*/  IADD3 R20, P3, R20, R13, RZ ;  /* 0x0000000d14147210 */ /* 0x000fc40007f7e0ff */
[----:B------:R-:W-:Y:S01]  /*03c0*/  SEL R13, R6, RZ, !P0 ;  /* 0x000000ff060d7207 */ /* 0x000fe20004000000 */
[----:B------:R-:W-:Y:S01]  /*03d0*/  IMAD.X R6, RZ, RZ, R3, P2 ;  /* 0x000000ffff067224 */ /* 0x000fe200010e0603 */
[----:B------:R-:W-:Y:S01]  /*03e0*/  SHF.R.U32.HI R18, RZ, 0x1c, R12 ;  /* 0x0000001cff127819 */ /* 0x000fe2000001160c */
[----:B------:R-:W-:Y:S01]  /*03f0*/  IMAD.X R11, RZ, RZ, R11, P3 ;  /* 0x000000ffff0b7224 */ /* 0x000fe200018e060b */
[----:B------:R-:W-:Y:S02]  /*0400*/  LEA.HI R2, R19, R0, RZ, 0xf ;  /* 0x0000000013027211 */ /* 0x000fe400078f78ff */
[----:B------:R-:W-:Y:S02]  /*0410*/  LOP3.LUT R18, R18, 0x8, RZ, 0xc0, !PT ;  /* 0x0000000812127812 */ /* 0x000fe400078ec0ff */
[C---:B------:R-:W-:Y:S01]  /*0420*/  SHF.L.U64.HI R7, R21.reuse, 0xd, R6 ;  /* 0x0000000d15077819 */ /* 0x040fe20000010206 */
[----:B------:R-:W-:Y:S01]  /*0430*/  IMAD.SHL.U32 R21, R21, 0x2000, RZ ;  /* 0x0000200015157824 */ /* 0x000fe200078e00ff */
[----:B------:R-:W-:-:S02]  /*0440*/  LEA R3, P2, R20, UR6, 0xa ;  /* 0x0000000614037c11 */ /* 0x000fc4000f8450ff */
[----:B------:R-:W-:Y:S02]  /*0450*/  IADD3 R18, P3, R18, R13, RZ ;  /* 0x0000000d12127210 */ /* 0x000fe40007f7e0ff */
[----:B-1----:R-:W-:Y:S02]  /*0460*/  LEA.HI.X R8, R20, UR7, R11, 0xa, P2 ;  /* 0x0000000714087c11 */ /* 0x002fe400090f540b */
[----:B------:R-:W-:Y:S02]  /*0470*/  SHF.R.S32.HI R22, RZ, 0xf, R2 ;  /* 0x0000000fff167819 */ /* 0x000fe40000011402 */
[----:B------:R-:W-:Y:S01]  /*0480*/  IADD3 R2, P2, R21, R3, RZ ;  /* 0x0000000315027210 */ /* 0x000fe20007f5e0ff */
[----:B------:R-:W-:Y:S01]  /*0490*/  IMAD.X R9, RZ, RZ, R12, P3 ;  /* 0x000000ffff097224 */ /* 0x000fe200018e060c */
[----:B------:R-:W-:Y:S01]  /*04a0*/  LEA R6, P3, R18, UR6, 0xa ;  /* 0x0000000612067c11 */ /* 0x000fe2000f8650ff */
[----:B------:R-:W-:Y:S02]  /*04b0*/  IMAD.SHL.U32 R22, R22, 0x4000, RZ ;  /* 0x0000400016167824 */ /* 0x000fe400078e00ff */
[----:B------:R-:W-:Y:S01]  /*04c0*/  IMAD.X R3, R7, 0x1, R8, P2 ;  /* 0x0000000107037824 */ /* 0x000fe200010e0608 */
[----:B------:R-:W-:-:S02]  /*04d0*/  LEA.HI.X R18, R18, UR7, R9, 0xa, P3 ;  /* 0x0000000712127c11 */ /* 0x000fc400098f5409 */
[----:B------:R-:W-:Y:S01]  /*04e0*/  IADD3 R6, P2, R6, R21, RZ ;  /* 0x0000001506067210 */ /* 0x000fe20007f5e0ff */
[----:B------:R-:W-:Y:S01]  /*04f0*/  IMAD.WIDE R12, R22, 0x4, R2 ;  /* 0x00000004160c7825 */ /* 0x000fe200078e0202 */
[----:B------:R-:W1:Y:S03]  /*0500*/  LDC.64 R8, c[0x0][0x238] ;  /* 0x00008e00ff087b82 */ /* 0x000e660000000a00 */
[----:B------:R-:W-:Y:S02]  /*0510*/  IMAD.X R7, R18, 0x1, R7, P2 ;  /* 0x0000000112077824 */ /* 0x000fe400010e0607 */
[----:B------:R-:W-:-:S04]  /*0520*/  IMAD.WIDE R24, R16, 0x4, R12 ;  /* 0x0000000410187825 */ /* 0x000fc800078e020c */
[----:B------:R-:W-:Y:S01]  /*0530*/  IMAD.WIDE R12, R22, 0x4, R6 ;  /* 0x00000004160c7825 */ /* 0x000fe200078e0206 */
[----:B------:R-:W-:-:S03]  /*0540*/  CS2R R6, SRZ ;  /* 0x0000000000067805 */ /* 0x000fc6000001ff00 */
[----:B------:R-:W-:Y:S01]  /*0550*/  IMAD.WIDE R26, R16, 0x4, R12 ;  /* 0x00000004101a7825 */ /* 0x000fe200078e020c */
[----:B------:R-:W-:Y:S01]  /*0560*/  CS2R R2, SRZ ;  /* 0x0000000000027805 */ /* 0x000fe2000001ff00 */
[----:B------:R-:W3:Y:S03]  /*0570*/  LDC.64 R12, c[0x0][0x240] ;  /* 0x00009000ff0c7b82 */ /* 0x000ee60000000a00 */
[----:B------:R-:W4:Y:S01]  /*0580*/  @!P0 LDG.E.EL.64 R6, desc[UR4][R26.64] ;  /* 0x000000041a068981 */ /* 0x000f22000c2e1b00 */
[----:B------:R-:W-:Y:S02]  /*0590*/  IMAD.MOV.U32 R18, RZ, RZ, RZ ;  /* 0x000000ffff127224 */ /* 0x000fe400078e00ff */
[----:B-1----:R-:W-:Y:S01]  /*05a0*/  IMAD.WIDE R10, R10, 0x4, R8 ;  /* 0x000000040a0a7825 */ /* 0x002fe200078e0208 */
[----:B------:R1:W5:Y:S01]  /*05b0*/  @!P0 LDG.E.EL.64 R2, desc[UR4][R24.64] ;  /* 0x0000000418028981 */ /* 0x000362000c2e1b00 */
[----:B------:R-:W3:Y:S02]  /*05c0*/  LDC.64 R8, c[0x0][0x210] ;  /* 0x00008400ff087b82 */ /* 0x000ee40000000a00 */
[----:B------:R-:W-:Y:S01]  /*05d0*/  IMAD.MOV.U32 R20, RZ, RZ, RZ ;  /* 0x000000ffff147224 */ /* 0x000fe200078e00ff */
[----:B------:R-:W5:Y:S01]  /*05e0*/  @!P0 LDG.E.EL R18, desc[UR4][R10.64] ;  /* 0x000000040a128981 */ /* 0x000f62000c2e1900 */
[----:B------:R-:W-:-:S04]  /*05f0*/  IADD3 R14, R22, R17, -R14 ;  /* 0x00000011160e7210 */ /* 0x000fc80007ffe80e */
[----:B------:R3:W5:Y:S01]  /*0600*/  @!P0 LDG.E.EL R20, desc[UR4][R10.64] ;  /* 0x000000040a148981 */ /* 0x000762000c2e1900 */
[----:B-1----:R-:W-:-:S05]  /*0610*/  VIADD R24, R0, 0x1 ;  /* 0x0000000100187836 */ /* 0x002fca0000000000 */
[----:B------:R-:W-:-:S04]  /*0620*/  LEA.HI R19, R19, R24, RZ, 0x9 ;  /* 0x0000001813137211 */ /* 0x000fc800078f48ff */
[----:B------:R-:W-:Y:S01]  /*0630*/  LOP3.LUT R19, R19, 0x3fffe00, RZ, 0xc0, !PT ;  /* 0x03fffe0013137812 */ /* 0x000fe200078ec0ff */
[----:B------:R-:W-:-:S04]  /*0640*/  IMAD R17, R16, 0x40, R14 ;  /* 0x0000004010117824 */ /* 0x000fc800078e020e */
[----:B------:R-:W-:Y:S02]  /*0650*/  IMAD.IADD R19, R24, 0x1, -R19 ;  /* 0x0000000118137824 */ /* 0x000fe400078e0a13 */
[----:B---3--:R-:W-:-:S04]  /*0660*/  IMAD.WIDE R12, R15, 0x4, R12 ;  /* 0x000000040f0c7825 */ /* 0x008fc800078e020c */
[----:B------:R-:W-:Y:S01]  /*0670*/  IMAD R19, R19, 0x40, R14 ;  /* 0x0000004013137824 */ /* 0x000fe200078e020e */
[----:B0-----:R-:W-:Y:S01]  /*0680*/  CS2R R10, SRZ ;  /* 0x00000000000a7805 */ /* 0x001fe2000001ff00 */
[----:B------:R-:W-:-:S04]  /*0690*/  IMAD.WIDE R14, R17, 0x4, R8 ;  /* 0x00000004110e7825 */ /* 0x000fc800078e0208 */
[----:B------:R-:W-:Y:S01]  /*06a0*/  IMAD.WIDE R16, R19, 0x4, R8 ;  /* 0x0000000413107825 */ /* 0x000fe200078e0208 */
[----:B------:R-:W-:Y:S01]  /*06b0*/  CS2R R8, SRZ ;  /* 0x0000000000087805 */ /* 0x000fe2000001ff00 */
[----:B------:R-:W3:Y:S04]  /*06c0*/  @!P0 LDG.E.EL R10, desc[UR4][R12.64] ;  /* 0x000000040c0a8981 */ /* 0x000ee8000c2e1900 */
[----:B------:R0:W3:Y:S04]  /*06d0*/  @!P0 LDG.E.EL R11, desc[UR4][R12.64] ;  /* 0x000000040c0b8981 */ /* 0x0000e8000c2e1900 */
[----:B------:R1:W3:Y:S04]  /*06e0*/  @!P0 LDG.E.EL R9, desc[UR4][R14.64] ;  /* 0x000000040e098981 */ /* 0x0002e8000c2e1900 */
[----:B------:R4:W3:Y:S01]  /*06f0*/  @!P0 LDG.E.EL R8, desc[UR4][R16.64] ;  /* 0x0000000410088981 */ /* 0x0008e2000c2e1900 */
[----:B--2---:R-:W-:-:S02]  /*0700*/  SEL R4, R4, RZ, P1 ;  /* 0x000000ff04047207 */ /* 0x004fc40000800000 */
[----:B------:R-:W-:-:S03]  /*0710*/  SEL R5, R5, RZ, P1 ;  /* 0x000000ff05057207 */ /* 0x000fc60000800000 */
[----:B------:R-:W-:Y:S02]  /*0720*/  FMUL R19, R4, 1.4426950216293334961 ;  /* 0x3fb8aa3b04137820 */ /* 0x000fe40000400000 */
[----:B------:R-:W-:-:S04]  /*0730*/  FMUL R22, R5, 1.4426950216293334961 ;  /* 0x3fb8aa3b05167820 */ /* 0x000fc80000400000 */
[----:B------:R-:W0:Y:S01]  /*0740*/  FRND R19, R19 ;  /* 0x0000001300137307 */ /* 0x000e220000201000 */
[----:B------:R-:W-:Y:S01]  /*0750*/  FADD.FTZ R21, |R4|, -RZ ;  /* 0x800000ff04157221 */ /* 0x000fe20000010200 */
[----:B------:R-:W-:-:S06]  /*0760*/  FADD.FTZ R23, |R5|, -RZ ;  /* 0x800000ff05177221 */ /* 0x000fcc0000010200 */
[----:B------:R-:W1:Y:S01]  /*0770*/  FRND R22, R22 ;  /* 0x0000001600167307 */ /* 0x000e620000201000 */
[----:B------:R-:W-:Y:S02]  /*0780*/  FSETP.GEU.AND P1, PT, R21, 0.40999999642372131348, PT ;  /* 0x3ed1eb851500780b */ /* 0x000fe40003f2e000 */
[----:B------:R-:W-:Y:S02]  /*0790*/  FSETP.GEU.AND P2, PT, R23, 0.40999999642372131348, PT ;  /* 0x3ed1eb851700780b */ /* 0x000fe40003f4e000 */
[----:B0-----:R-:W-:Y:S01]  /*07a0*/  FSEL R13, R19, RZ, P1 ;  /* 0x000000ff130d7208 */ /* 0x001fe20000800000 */
[----:B------:R-:W-:-:S04]  /*07b0*/  IMAD.MOV.U32 R21, RZ, RZ, 0x3ab5ebe6 ;  /* 0x3ab5ebe6ff157424 */ /* 0x000fc800078e00ff */
[----:B------:R-:W-:Y:S01]  /*07c0*/  FFMA.FTZ R12, -R13, 0.693145751953125, R4 ;  /* 0x3f3172000d0c7823 */ /* 0x000fe20000010104 */
[----:B-1----:R-:W-:-:S03]  /*07d0*/  FSEL R14, R22, RZ, P2 ;  /* 0x000000ff160e7208 */ /* 0x002fc60001000000 */
[C---:B------:R-:W-:Y:S01]  /*07e0*/  FFMA.FTZ R12, -R13.reuse, 1.428606765330187045e-06, R12 ;  /* 0x35bfbe8e0d0c7823 */ /* 0x040fe2000001010c */
[C---:B------:R-:W-:Y:S01]  /*07f0*/  FSETP.NEU.AND P5, PT, R13.reuse, 128, PT ;  /* 0x430000000d00780b */ /* 0x040fe20003fad000 */
[----:B------:R-:W-:Y:S02]  /*0800*/  FFMA.FTZ R19, -R14, 0.693145751953125, R5 ;  /* 0x3f3172000e137823 */ /* 0x000fe40000010105 */
[----:B------:R-:W-:Y:S01]  /*0810*/  FFMA.FTZ R15, R12, R21, 0.0083824126049876213074 ;  /* 0x3c0956630c0f7423 */ /* 0x000fe20000010015 */
[----:B------:R-:W-:Y:S02]  /*0820*/  FSETP.NEU.AND P6, PT, R14, 128, PT ;  /* 0x430000000e00780b */ /* 0x000fe40003fcd000 */
[----:B------:R-:W-:Y:S01]  /*0830*/  FSEL R13, R13, 127, P5 ;  /* 0x42fe00000d0d7808 */ /* 0x000fe20002800000 */
[----:B------:R-:W-:Y:S01]  /*0840*/  FFMA.FTZ R15, R12, R15, 0.041667830199003219604 ;  /* 0x3d2aabe30c0f7423 */ /* 0x000fe2000001000f */
[----:B----4-:R-:W-:Y:S01]  /*0850*/  SEL R16, R7, RZ, !P0 ;  /* 0x000000ff07107207 */ /* 0x010fe20004000000 */
[----:B------:R-:W-:Y:S01]  /*0860*/  FFMA.FTZ R7, -R14, 1.428606765330187045e-06, R19 ;  /* 0x35bfbe8e0e077823 */ /* 0x000fe20000010113 */
[----:B------:R-:W-:-:S02]  /*0870*/  SEL R17, R6, RZ, !P0 ;  /* 0x000000ff06117207 */ /* 0x000fc40004000000 */
[----:B------:R-:W-:Y:S01]  /*0880*/  FSEL R14, R14, 127, P6 ;  /* 0x42fe00000e0e7808 */ /* 0x000fe20003000000 */
[C---:B------:R-:W-:Y:S01]  /*0890*/  FFMA.FTZ R22, R7.reuse, R21, 0.0083824126049876213074 ;  /* 0x3c09566307167423 */ /* 0x040fe20000010015 */
[----:B------:R-:W0:Y:S01]  /*08a0*/  MUFU.EX2 R6, R13 ;  /* 0x0000000d00067308 */ /* 0x000e220000000800 */
[----:B------:R-:W-:Y:S02]  /*08b0*/  FFMA.FTZ R21, R12, R15, 0.16666397452354431152 ;  /* 0x3e2aa9f60c157423 */ /* 0x000fe4000001000f */
[----:B------:R-:W-:Y:S01]  /*08c0*/  FFMA.FTZ R22, R7, R22, 0.041667830199003219604 ;  /* 0x3d2aabe307167423 */ /* 0x000fe20000010016 */
[----:B-----5:R-:W-:-:S04]  /*08d0*/  SEL R3, R3, RZ, !P0 ;  /* 0x000000ff03037207 */ /* 0x020fc80004000000 */
[----:B------:R-:W1:Y:S01]  /*08e0*/  MUFU.EX2 R15, R14 ;  /* 0x0000000e000f7308 */ /* 0x000e620000000800 */
[----:B------:R-:W-:Y:S01]  /*08f0*/  FFMA.FTZ R22, R7, R22, 0.16666397452354431152 ;  /* 0x3e2aa9f607167423 */ /* 0x000fe20000010016 */
[----:B------:R-:W-:Y:S01]  /*0900*/  FFMA.FTZ R21, R12, R21, 0.49999994039535522461 ;  /* 0x3efffffe0c157423 */ /* 0x000fe20000010015 */
[----:B------:R-:W-:Y:S01]  /*0910*/  SEL R18, R18, RZ, !P0 ;  /* 0x000000ff12127207 */ /* 0x000fe20004000000 */
[----:B------:R-:W-:Y:S01]  /*0920*/  FADD R16, -R3, R16 ;  /* 0x0000001003107221 */ /* 0x000fe20000000100 */
[C---:B------:R-:W-:Y:S01]  /*0930*/  FFMA.FTZ R22, R7.reuse, R22, 0.49999994039535522461 ;  /* 0x3efffffe07167423 */ /* 0x040fe20000010016 */
[----:B------:R-:W-:Y:S01]  /*0940*/  SEL R2, R2, RZ, !P0 ;  /* 0x000000ff02027207 */ /* 0x000fe20004000000 */
[----:B------:R-:W-:Y:S01]  /*0950*/  FMUL R21, R12, R21 ;  /* 0x000000150c157220 */ /* 0x000fe20000400000 */
[----:B------:R-:W-:Y:S01]  /*0960*/  FFMA R16, R18, R16, R3 ;  /* 0x0000001012107223 */ /* 0x000fe20000000003 */
[C---:B------:R-:W-:Y:S01]  /*0970*/  FMUL R22, R7.reuse, R22 ;  /* 0x0000001607167220 */ /* 0x040fe20000400000 */
[----:B------:R-:W-:Y:S01]  /*0980*/  SEL R19, R20, RZ, !P0 ;  /* 0x000000ff14137207 */ /* 0x000fe20004000000 */
[----:B0-----:R-:W-:Y:S01]  /*0990*/  FADD R3, R6, -1 ;  /* 0xbf80000006037421 */ /* 0x001fe20000000000 */
[----:B------:R-:W-:Y:S01]  /*09a0*/  FADD R17, -R2, R17 ;  /* 0x0000001102117221 */ /* 0x000fe20000000100 */
[----:B------:R-:W-:Y:S01]  /*09b0*/  FFMA.FTZ R21, R12, R21, R12 ;  /* 0x000000150c157223 */ /* 0x000fe2000001000c */
[----:B------:R-:W-:Y:S01]  /*09c0*/  FFMA.FTZ R22, R7, R22, R7 ;  /* 0x0000001607167223 */ /* 0x000fe20000010007 */
[----:B-1----:R-:W-:Y:S01]  /*09d0*/  FADD R12, R15, -1 ;  /* 0xbf8000000f0c7421 */ /* 0x002fe20000000000 */
[----:B------:R-:W-:Y:S01]  /*09e0*/  FFMA R19, R19, R17, R2 ;  /* 0x0000001113137223 */ /* 0x000fe20000000002 */
[----:B------:R-:W-:-:S02]  /*09f0*/  FFMA.FTZ R6, R6, R21, R3 ;  /* 0x0000001506067223 */ /* 0x000fc40000010003 */
[----:B------:R-:W0:Y:S01]  /*0a00*/  LDC.64 R2, c[0x0][0x250] ;  /* 0x00009400ff027b82 */ /* 0x000e220000000a00 */
[----:B------:R-:W-:Y:S01]  /*0a10*/  FFMA.FTZ R12, R15, R22, R12 ;  /* 0x000000160f0c7223 */ /* 0x000fe2000001000c */
[----:B------:R-:W-:Y:S01]  /*0a20*/  @!P5 FADD R6, R6, R6 ;  /* 0x000000060606d221 */ /* 0x000fe20000000000 */
[----:B------:R-:W-:Y:S02]  /*0a30*/  FSETP.NEU.AND P5, PT, R4, RZ, PT ;  /* 0x000000ff0400720b */ /* 0x000fe40003fad000 */
[----:B------:R-:W-:Y:S01]  /*0a40*/  @!P6 FADD R12, R12, R12 ;  /* 0x0000000c0c0ce221 */ /* 0x000fe20000000000 */
[----:B------:R-:W-:Y:S02]  /*0a50*/  FSETP.NEU.AND P6, PT, R5, RZ, PT ;  /* 0x000000ff0500720b */ /* 0x000fe40003fcd000 */
[----:B------:R-:W-:Y:S02]  /*0a60*/  FSETP.GT.AND P3, PT, R14, 128, PT ;  /* 0x430000000e00780b */ /* 0x000fe40003f64000 */
[----:B------:R-:W-:-:S02]  /*0a70*/  FSETP.GEU.AND P1, PT, R13, -25, PT ;  /* 0xc1c800000d00780b */ /* 0x000fc40003f2e000 */
[----:B------:R-:W-:Y:S02]  /*0a80*/  FSETP.GT.AND P2, PT, R13, 128, PT ;  /* 0x430000000d00780b */ /* 0x000fe40003f44000 */
[----:B---3--:R-:W-:Y:S02]  /*0a90*/  SEL R13, R10, RZ, !P0 ;  /* 0x000000ff0a0d7207 */ /* 0x008fe40004000000 */
[----:B------:R-:W-:Y:S02]  /*0aa0*/  FSETP.GEU.AND P4, PT, R14, -25, PT ;  /* 0xc1c800000e00780b */ /* 0x000fe40003f8e000 */
[----:B------:R-:W-:Y:S02]  /*0ab0*/  SEL R10, R9, RZ, !P0 ;  /* 0x000000ff090a7207 */ /* 0x000fe40004000000 */
[----:B------:R-:W-:Y:S02]  /*0ac0*/  FSEL R12, R12, +INF , !P3 ;  /* 0x7f8000000c0c7808 */ /* 0x000fe40005800000 */
[----:B------:R-:W-:-:S02]  /*0ad0*/  SEL R9, R8, RZ, !P0 ;  /* 0x000000ff08097207 */ /* 0x000fc40004000000 */
[----:B------:R-:W-:Y:S01]  /*0ae0*/  FSEL R6, R6, +INF , !P2 ;  /* 0x7f80000006067808 */ /* 0x000fe20005000000 */
[----:B------:R-:W-:Y:S01]  /*0af0*/  FADD R7, R4, R4 ;  /* 0x0000000404077221 */ /* 0x000fe20000000000 */
[----:B------:R-:W-:Y:S01]  /*0b00*/  SEL R14, R11, RZ, !P0 ;  /* 0x000000ff0b0e7207 */ /* 0x000fe20004000000 */
[----:B------:R-:W-:Y:S01]  /*0b10*/  FADD R19, -R10, R19 ;  /* 0x000000130a137221 */ /* 0x000fe20000000100 */
[----:B------:R-:W-:Y:S01]  /*0b20*/  FSEL R12, R12, -1, P4 ;  /* 0xbf8000000c0c7808 */ /* 0x000fe20002000000 */
[----:B------:R-:W-:Y:S01]  /*0b30*/  FADD R16, -R9, R16 ;  /* 0x0000001009107221 */ /* 0x000fe20000000100 */
[----:B------:R-:W-:Y:S01]  /*0b40*/  @P5 FSEL R7, R6, -1, P1 ;  /* 0xbf80000006075808 */ /* 0x000fe20000800000 */
[C---:B------:R-:W-:Y:S01]  /*0b50*/  @!P6 FADD R12, R5.reuse, R5 ;  /* 0x00000005050ce221 */ /* 0x040fe20000000000 */
[----:B------:R-:W-:Y:S02]  /*0b60*/  FSETP.GT.AND P2, PT, R4, RZ, PT ;  /* 0x000000ff0400720b */ /* 0x000fe40003f44000 */
[----:B------:R-:W-:Y:S01]  /*0b70*/  FSETP.GT.AND P1, PT, R5, RZ, PT ;  /* 0x000000ff0500720b */ /* 0x000fe20003f24000 */
[----:B------:R-:W-:Y:S01]  /*0b80*/  FFMA R8, R13, R19, R10 ;  /* 0x000000130d087223 */ /* 0x000fe2000000000a */
[----:B------:R-:W-:Y:S01]  /*0b90*/  FFMA R9, R14, R16, R9 ;  /* 0x000000100e097223 */ /* 0x000fe20000000009 */
[----:B0-----:R-:W-:Y:S01]  /*0ba0*/  IMAD.WIDE R2, R0, 0x4, R2 ;  /* 0x0000000400027825 */ /* 0x001fe200078e0202 */
[----:B------:R-:W-:-:S02]  /*0bb0*/  @P0 FSEL R8, R4, R7, P2 ;  /* 0x0000000704080208 */ /* 0x000fc40001000000 */
[----:B------:R-:W-:-:S05]  /*0bc0*/  @P0 FSEL R9, R5, R12, P1 ;  /* 0x0000000c05090208 */ /* 0x000fca0000800000 */
[----:B------:R-:W-:Y:S01]  /*0bd0*/  STG.E.64 desc[UR4][R2.64], R8 ;  /* 0x0000000802007986 */ /* 0x000fe2000c101b04 */
[----:B------:R-:W-:Y:S05]  /*0be0*/  EXIT ;  /* 0x000000000000794d */ /* 0x000fea0003800000 */
.L_x_0:
[----:B------:R-:W-:-:S00]  /*0bf0*/  BRA `(.L_x_0) ;  /* 0xfffffffc00fc7947 */ /* 0x000fc0000383ffff */
[----:B------:R-:W-:-:S00]  /*0c00*/  NOP ;  /* 0x0000000000007918 */ /* 0x000fc00000000000 */
[----:B------:R-:W-:-:S00]  /*0c10*/  NOP ;  /* 0x0000000000007918 */ /* 0x000fc00000000000 */
[----:B------:R-:W-:-:S00]  /*0c20*/  NOP ;  /* 0x0000000000007918 */ /* 0x000fc00000000000 */
[----:B------:R-:W-:-:S00]  /*0c30*/  NOP ;  /* 0x0000000000007918 */ /* 0x000fc00000000000 */
[----:B------:R-:W-:-:S00]  /*0c40*/  NOP ;  /* 0x0000000000007918 */ /* 0x000fc00000000000 */
[----:B------:R-:W-:-:S00]  /*0c50*/  NOP ;  /* 0x0000000000007918 */ /* 0x000fc00000000000 */
[----:B------:R-:W-:-:S00]  /*0c60*/  NOP ;  /* 0x0000000000007918 */ /* 0x000fc00000000000 */
[----:B------:R-:W-:-:S00]  /*0c70*/  NOP ;  /* 0x0000000000007918 */ /* 0x000fc00000000000 */
.L_x_1:


//--------------------- .nv.global.init           --------------------------
	.section	.nv.global.init,"aw",@progbits
.nv.global.init:
	.type		_$_str,@object
	.size		_$_str,(.L_0 - _$_str)
_$_str:
        /*0000*/ 	.byte	0x5f, 0x5f, 0x43, 0x55, 0x44, 0x41, 0x5f, 0x46, 0x54, 0x5a, 0x00
.L_0:


//--------------------- .nv.constant0.triton_poi_fused_cat_31 --------------------------
	.section	.nv.constant0.triton_poi_fused_cat_31,"a",@progbits
	.sectionflags	@""
	.align	4
.nv.constant0.triton_poi_fused_cat_31:
	.zero		604
